	.headerflags	@"EF_CUDA_TEXMODE_UNIFIED EF_CUDA_64BIT_ADDRESS EF_CUDA_ACCELERATORS EF_CUDA_SM90 EF_CUDA_VIRTUAL_SM(EF_CUDA_SM90)"
	.elftype	@"ET_EXEC"


//--------------------- .nv.info                  --------------------------
	.section	.nv.info,"",@"SHT_CUDA_INFO"
	.align	4


	//----- nvinfo : EIATTR_REGCOUNT
	.align		4
        /*0000*/ 	.byte	0x04, 0x2f
        /*0002*/ 	.short	(.L_3 - .L_2)
	.align		4
.L_2:
        /*0004*/ 	.word	index@(triton_per_fused__weight_norm_interface_11)
        /*0008*/ 	.word	0x0000000f


	//----- nvinfo : EIATTR_MIN_STACK_SIZE
	.align		4
.L_3:
        /*000c*/ 	.byte	0x04, 0x12
        /*000e*/ 	.short	(.L_5 - .L_4)
	.align		4
.L_4:
        /*0010*/ 	.word	index@(triton_per_fused__weight_norm_interface_11)
        /*0014*/ 	.word	0x00000000


	//----- nvinfo : EIATTR_FRAME_SIZE
	.align		4
.L_5:
        /*0018*/ 	.byte	0x04, 0x11
        /*001a*/ 	.short	(.L_7 - .L_6)
	.align		4
.L_6:
        /*001c*/ 	.word	index@(triton_per_fused__weight_norm_interface_11)
        /*0020*/ 	.word	0x00000000


	//----- nvinfo : EIATTR_MIN_STACK_SIZE
	.align		4
.L_7:
        /*0024*/ 	.byte	0x04, 0x12
        /*0026*/ 	.short	(.L_9 - .L_8)
	.align		4
.L_8:
        /*0028*/ 	.word	index@(triton_per_fused__weight_norm_interface_11)
        /*002c*/ 	.word	0x00000000
.L_9:


//--------------------- .nv.info.triton_per_fused__weight_norm_interface_11 --------------------------
	.section	.nv.info.triton_per_fused__weight_norm_interface_11,"",@"SHT_CUDA_INFO"
	.sectionflags	@""
	.align	4


	//----- nvinfo : EIATTR_CUDA_API_VERSION
	.align		4
        /*0000*/ 	.byte	0x04, 0x37
        /*0002*/ 	.short	(.L_11 - .L_10)
.L_10:
        /*0004*/ 	.word	0x0000007c


	//----- nvinfo : EIATTR_KPARAM_INFO
	.align		4
.L_11:
        /*0008*/ 	.byte	0x04, 0x17
        /*000a*/ 	.short	(.L_13 - .L_12)
.L_12:
        /*000c*/ 	.word	0x00000000
        /*0010*/ 	.short	0x0003
        /*0012*/ 	.short	0x0014
        /*0014*/ 	.byte	0x00, 0xf0, 0x11, 0x00


	//----- nvinfo : EIATTR_KPARAM_INFO
	.align		4
.L_13:
        /*0018*/ 	.byte	0x04, 0x17
        /*001a*/ 	.short	(.L_15 - .L_14)
.L_14:
        /*001c*/ 	.word	0x00000000
        /*0020*/ 	.short	0x0002
        /*0022*/ 	.short	0x0010
        /*0024*/ 	.byte	0x00, 0xf0, 0x11, 0x00


	//----- nvinfo : EIATTR_KPARAM_INFO
	.align		4
.L_15:
        /*0028*/ 	.byte	0x04, 0x17
        /*002a*/ 	.short	(.L_17 - .L_16)
.L_16:
        /*002c*/ 	.word	0x00000000
        /*0030*/ 	.short	0x0001
        /*0032*/ 	.short	0x0008
        /*0034*/ 	.byte	0x00, 0xf4, 0x21, 0x00


	//----- nvinfo : EIATTR_KPARAM_INFO
	.align		4
.L_17:
        /*0038*/ 	.byte	0x04, 0x17
        /*003a*/ 	.short	(.L_19 - .L_18)
.L_18:
        /*003c*/ 	.word	0x00000000
        /*0040*/ 	.short	0x0000
        /*0042*/ 	.short	0x0000
        /*0044*/ 	.byte	0x00, 0xf4, 0x21, 0x00


	//----- nvinfo : EIATTR_SPARSE_MMA_MASK
	.align		4
.L_19:
        /*0048*/ 	.byte	0x03, 0x50
        /*004a*/ 	.short	0x0000


	//----- nvinfo : EIATTR_MAXREG_COUNT
	.align		4
        /*004c*/ 	.byte	0x03, 0x1b
        /*004e*/ 	.short	0x00ff


	//----- nvinfo : EIATTR_COOP_GROUP_MASK_REGIDS
	.align		4
        /*0050*/ 	.byte	0x04, 0x29
        /*0052*/ 	.short	(.L_21 - .L_20)


	//   ....[0]....
.L_20:
        /*0054*/ 	.word	0xffffffff


	//   ....[1]....
        /*0058*/ 	.word	0xffffffff


	//   ....[2]....
        /*005c*/ 	.word	0xffffffff


	//   ....[3]....
        /*0060*/ 	.word	0xffffffff


	//   ....[4]....
        /*0064*/ 	.word	0xffffffff


	//   ....[5]....
        /*0068*/ 	.word	0xffffffff


	//   ....[6]....
        /*006c*/ 	.word	0xffffffff


	//   ....[7]....
        /*0070*/ 	.word	0xffffffff


	//----- nvinfo : EIATTR_COOP_GROUP_INSTR_OFFSETS
	.align		4
.L_21:
        /*0074*/ 	.byte	0x04, 0x28
        /*0076*/ 	.short	(.L_23 - .L_22)


	//   ....[0]....
.L_22:
        /*0078*/ 	.word	0x000001b0


	//   ....[1]....
        /*007c*/ 	.word	0x000001d0


	//   ....[2]....
        /*0080*/ 	.word	0x00000200


	//   ....[3]....
        /*0084*/ 	.word	0x00000230


	//   ....[4]....
        /*0088*/ 	.word	0x00000250


	//   ....[5]....
        /*008c*/ 	.word	0x000002c0


	//   ....[6]....
        /*0090*/ 	.word	0x000002e0


	//   ....[7]....
        /*0094*/ 	.word	0x00000300


	//----- nvinfo : EIATTR_EXIT_INSTR_OFFSETS
	.align		4
.L_23:
        /*0098*/ 	.byte	0x04, 0x1c
        /*009a*/ 	.short	(.L_25 - .L_24)


	//   ....[0]....
.L_24:
        /*009c*/ 	.word	0x00000390


	//   ....[1]....
        /*00a0*/ 	.word	0x000003d0


	//----- nvinfo : EIATTR_REQNTID
	.align		4
.L_25:
        /*00a4*/ 	.byte	0x04, 0x10
        /*00a6*/ 	.short	(.L_27 - .L_26)
.L_26:
        /*00a8*/ 	.word	0x00000100
        /*00ac*/ 	.word	0x00000001
        /*00b0*/ 	.word	0x00000001


	//----- nvinfo : EIATTR_CBANK_PARAM_SIZE
	.align		4
.L_27:
        /*00b4*/ 	.byte	0x03, 0x19
        /*00b6*/ 	.short	0x0018


	//----- nvinfo : EIATTR_PARAM_CBANK
	.align		4
        /*00b8*/ 	.byte	0x04, 0x0a
        /*00ba*/ 	.short	(.L_29 - .L_28)
	.align		4
.L_28:
        /*00bc*/ 	.word	index@(.nv.constant0.triton_per_fused__weight_norm_interface_11)
        /*00c0*/ 	.short	0x0210
        /*00c2*/ 	.short	0x0018


	//----- nvinfo : EIATTR_SW_WAR
	.align		4
.L_29:
        /*00c4*/ 	.byte	0x04, 0x36
        /*00c6*/ 	.short	(.L_31 - .L_30)
.L_30:
        /*00c8*/ 	.word	0x00000008
.L_31:


//--------------------- .nv.callgraph             --------------------------
	.section	.nv.callgraph,"",@"SHT_CUDA_CALLGRAPH"
	.align	4
	.sectionentsize	8
	.align		4
        /*0000*/ 	.word	0x00000000
	.align		4
        /*0004*/ 	.word	0xffffffff
	.align		4
        /*0008*/ 	.word	0x00000000
	.align		4
        /*000c*/ 	.word	0xfffffffe
	.align		4
        /*0010*/ 	.word	0x00000000
	.align		4
        /*0014*/ 	.word	0xfffffffd
	.align		4
        /*0018*/ 	.word	0x00000000
	.align		4
        /*001c*/ 	.word	0xfffffffc


//--------------------- .nv.constant4             --------------------------
	.section	.nv.constant4,"a",@progbits
	.align	8
	.align		8
.nv.constant4:
        /*0000*/ 	.dword	_$_str
	.align		8
        /*0008*/ 	.dword	_$_str_$_2


//--------------------- .text.triton_per_fused__weight_norm_interface_11 --------------------------
	.section	.text.triton_per_fused__weight_norm_interface_11,"ax",@progbits
	.sectionflags	@"SHF_BARRIERS=1"
	.align	128
        .global         triton_per_fused__weight_norm_interface_11
        .type           triton_per_fused__weight_norm_interface_11,@function
        .size           triton_per_fused__weight_norm_interface_11,(.L_x_1 - triton_per_fused__weight_norm_interface_11)
        .other          triton_per_fused__weight_norm_interface_11,@"STO_CUDA_ENTRY STV_DEFAULT"
triton_per_fused__weight_norm_interface_11:
.text.triton_per_fused__weight_norm_interface_11:
[----:B------:R-:W0:Y:S02]  /*0000*/  LDC R1, c[0x0][0x28] ;  /* 0x00000a00ff017b82 */ /* 0x000e240000000800 */
[----:B------:R-:W1:Y:S01]  /*0010*/  S2R R10, SR_TID.X ;  /* 0x00000000000a7919 */ /* 0x000e620000002100 */
[----:B------:R-:W2:Y:S01]  /*0020*/  LDC.64 R8, c[0x0][0x218] ;  /* 0x00008600ff087b82 */ /* 0x000ea20000000a00 */
[----:B------:R-:W-:Y:S01]  /*0030*/  CS2R R6, SRZ ;  /* 0x0000000000067805 */ /* 0x000fe2000001ff00 */
[----:B------:R-:W-:Y:S01]  /*0040*/  ULDC.64 UR6, c[0x0][0x208] ;  /* 0x0000820000067ab9 */ /* 0x000fe20000000a00 */
[----:B------:R-:W3:Y:S01]  /*0050*/  S2R R0, SR_CTAID.X ;  /* 0x0000000000007919 */ /* 0x000ee20000002500 */
[----:B-1----:R-:W-:-:S04]  /*0060*/  SHF.L.U32 R2, R10, 0x2, RZ ;  /* 0x000000020a027819 */ /* 0x002fc800000006ff */
[----:B------:R-:W-:-:S04]  /*0070*/  LOP3.LUT R5, R2, 0x3fc, RZ, 0xc0, !PT ;  /* 0x000003fc02057812 */ /* 0x000fc800078ec0ff */
[----:B------:R-:W-:Y:S01]  /*0080*/  ISETP.GE.U32.AND P0, PT, R5, 0x320, PT ;  /* 0x000003200500780c */ /* 0x000fe20003f06070 */
[----:B---3--:R-:W-:-:S04]  /*0090*/  IMAD R5, R0, 0x320, R5 ;  /* 0x0000032000057824 */ /* 0x008fc800078e0205 */
[----:B--2---:R-:W-:Y:S01]  /*00a0*/  IMAD.WIDE R8, R5, 0x4, R8 ;  /* 0x0000000405087825 */ /* 0x004fe200078e0208 */
[----:B------:R-:W-:-:S07]  /*00b0*/  CS2R R4, SRZ ;  /* 0x0000000000047805 */ /* 0x000fce000001ff00 */
[----:B------:R-:W2:Y:S01]  /*00c0*/  @!P0 LDG.E.128 R4, desc[UR6][R8.64] ;  /* 0x0000000608048981 */ /* 0x000ea2000c1e1d00 */
[----:B------:R-:W1:Y:S01]  /*00d0*/  S2UR UR5, SR_CgaCtaId ;  /* 0x00000000000579c3 */ /* 0x000e620000008800 */
[----:B------:R-:W-:Y:S01]  /*00e0*/  UMOV UR4, 0x400 ;  /* 0x0000040000047882 */ /* 0x000fe20000000000 */
[----:B------:R-:W-:Y:S01]  /*00f0*/  ISETP.GE.AND P1, PT, R10, 0x8, PT ;  /* 0x000000080a00780c */ /* 0x000fe20003f26270 */
[----:B-1----:R-:W-:Y:S01]  /*0100*/  UPRMT UR4, UR5, 0x654, UR4 ;  /* 0x0000065405047896 */ /* 0x002fe20008000004 */
[----:B--2---:R-:W-:Y:S02]  /*0110*/  SEL R5, R5, RZ, !P0 ;  /* 0x000000ff05057207 */ /* 0x004fe40004000000 */
[----:B------:R-:W-:Y:S02]  /*0120*/  SEL R4, R4, RZ, !P0 ;  /* 0x000000ff04047207 */ /* 0x000fe40004000000 */
[----:B------:R-:W-:Y:S01]  /*0130*/  SEL R6, R6, RZ, !P0 ;  /* 0x000000ff06067207 */ /* 0x000fe20004000000 */
[----:B------:R-:W-:Y:S01]  /*0140*/  FMUL R5, R5, R5 ;  /* 0x0000000505057220 */ /* 0x000fe20000400000 */
[----:B------:R-:W-:-:S03]  /*0150*/  SEL R7, R7, RZ, !P0 ;  /* 0x000000ff07077207 */ /* 0x000fc60004000000 */
[----:B------:R-:W-:-:S04]  /*0160*/  FFMA R5, R4, R4, R5 ;  /* 0x0000000404057223 */ /* 0x000fc80000000005 */
[----:B------:R-:W-:-:S04]  /*0170*/  FFMA R6, R6, R6, R5 ;  /* 0x0000000606067223 */ /* 0x000fc80000000005 */
[----:B------:R-:W-:-:S05]  /*0180*/  FFMA R6, R7, R7, R6 ;  /* 0x0000000707067223 */ /* 0x000fca0000000006 */
[----:B------:R-:W-:Y:S02]  /*0190*/  FSEL R6, R6, RZ, !P0 ;  /* 0x000000ff06067208 */ /* 0x000fe40004000000 */
[----:B------:R-:W-:-:S03]  /*01a0*/  LOP3.LUT P0, RZ, R10, 0x1f, RZ, 0xc0, !PT ;  /* 0x0000001f0aff7812 */ /* 0x000fc6000780c0ff */
[----:B------:R-:W1:Y:S02]  /*01b0*/  SHFL.BFLY PT, R5, R6, 0x10, 0x1f ;  /* 0x0e001f0006057f89 */ /* 0x000e6400000e0000 */
[----:B-1----:R-:W-:-:S05]  /*01c0*/  FADD R5, R6, R5 ;  /* 0x0000000506057221 */ /* 0x002fca0000000000 */
[----:B------:R-:W1:Y:S02]  /*01d0*/  SHFL.BFLY PT, R4, R5, 0x8, 0x1f ;  /* 0x0d001f0005047f89 */ /* 0x000e6400000e0000 */
[----:B-1----:R-:W-:Y:S01]  /*01e0*/  FADD R4, R5, R4 ;  /* 0x0000000405047221 */ /* 0x002fe20000000000 */
[----:B------:R-:W-:-:S04]  /*01f0*/  SHF.R.U32.HI R5, RZ, 0x3, R10 ;  /* 0x00000003ff057819 */ /* 0x000fc8000001160a */
[----:B------:R-:W1:Y:S01]  /*0200*/  SHFL.BFLY PT, R7, R4, 0x4, 0x1f ;  /* 0x0c801f0004077f89 */ /* 0x000e6200000e0000 */
[----:B------:R-:W-:Y:S01]  /*0210*/  LOP3.LUT R5, R5, 0x1c, RZ, 0xc0, !PT ;  /* 0x0000001c05057812 */ /* 0x000fe200078ec0ff */
[----:B-1----:R-:W-:-:S05]  /*0220*/  FADD R7, R4, R7 ;  /* 0x0000000704077221 */ /* 0x002fca0000000000 */
[----:B------:R-:W1:Y:S02]  /*0230*/  SHFL.BFLY PT, R8, R7, 0x2, 0x1f ;  /* 0x0c401f0007087f89 */ /* 0x000e6400000e0000 */
[----:B-1----:R-:W-:-:S05]  /*0240*/  FADD R8, R7, R8 ;  /* 0x0000000807087221 */ /* 0x002fca0000000000 */
[----:B------:R-:W1:Y:S02]  /*0250*/  SHFL.BFLY PT, R9, R8, 0x1, 0x1f ;  /* 0x0c201f0008097f89 */ /* 0x000e6400000e0000 */
[----:B-1----:R-:W-:-:S05]  /*0260*/  FADD R12, R8, R9 ;  /* 0x00000009080c7221 */ /* 0x002fca0000000000 */
[----:B------:R-:W-:Y:S01]  /*0270*/  @!P0 STS [R5+UR4], R12 ;  /* 0x0000000c05008988 */ /* 0x000fe20008000804 */
[----:B------:R-:W-:Y:S01]  /*0280*/  BAR.SYNC.DEFER_BLOCKING 0x0 ;  /* 0x0000000000007b1d */ /* 0x000fe20000010000 */
[----:B------:R-:W-:-:S04]  /*0290*/  LOP3.LUT P0, RZ, R10, 0x7, RZ, 0xc0, !PT ;  /* 0x000000070aff7812 */ /* 0x000fc8000780c0ff */
[----:B------:R-:W-:Y:S01]  /*02a0*/  ISETP.LT.AND P0, PT, R10, 0x8, !P0 ;  /* 0x000000080a00780c */ /* 0x000fe20004701270 */
[----:B------:R-:W1:Y:S04]  /*02b0*/  @!P1 LDS R3, [R2+UR4] ;  /* 0x0000000402039984 */ /* 0x000e680008000800 */
[----:B-1----:R-:W1:Y:S02]  /*02c0*/  SHFL.BFLY PT, R4, R3, 0x4, 0x1f ;  /* 0x0c801f0003047f89 */ /* 0x002e6400000e0000 */
[----:B-1----:R-:W-:-:S05]  /*02d0*/  FADD R6, R3, R4 ;  /* 0x0000000403067221 */ /* 0x002fca0000000000 */
[----:B------:R-:W1:Y:S02]  /*02e0*/  SHFL.BFLY PT, R7, R6, 0x2, 0x1f ;  /* 0x0c401f0006077f89 */ /* 0x000e6400000e0000 */
[----:B-1----:R-:W-:-:S05]  /*02f0*/  FADD R7, R6, R7 ;  /* 0x0000000706077221 */ /* 0x002fca0000000000 */
[----:B------:R-:W1:Y:S02]  /*0300*/  SHFL.BFLY PT, R4, R7, 0x1, 0x1f ;  /* 0x0c201f0007047f89 */ /* 0x000e6400000e0000 */
[----:B-1----:R-:W-:Y:S02]  /*0310*/  FADD R9, R7, R4 ;  /* 0x0000000407097221 */ /* 0x002fe40000000000 */
[----:B------:R-:W1:Y:S03]  /*0320*/  LDC.64 R4, c[0x0][0x210] ;  /* 0x00008400ff047b82 */ /* 0x000e660000000a00 */
[----:B------:R-:W-:Y:S05]  /*0330*/  @P0 STS [R2+UR4], R9 ;  /* 0x0000000902000988 */ /* 0x000fea0008000804 */
[----:B------:R-:W-:Y:S01]  /*0340*/  BAR.SYNC.DEFER_BLOCKING 0x0 ;  /* 0x0000000000007b1d */ /* 0x000fe20000010000 */
[----:B------:R-:W-:-:S05]  /*0350*/  LOP3.LUT P0, RZ, R10, 0xff, RZ, 0xc0, !PT ;  /* 0x000000ff0aff7812 */ /* 0x000fca000780c0ff */
[----:B------:R-:W2:Y:S02]  /*0360*/  LDS R8, [UR4] ;  /* 0x00000004ff087984 */ /* 0x000ea40008000800 */
[----:B--2---:R-:W-:Y:S01]  /*0370*/  FADD R8, RZ, R8 ;  /* 0x00000008ff087221 */ /* 0x004fe20000000000 */
[----:B------:R-:W-:Y:S06]  /*0380*/  BAR.SYNC.DEFER_BLOCKING 0x0 ;  /* 0x0000000000007b1d */ /* 0x000fec0000010000 */
[----:B-1----:R-:W-:Y:S05]  /*0390*/  @P0 EXIT ;  /* 0x000000000000094d */ /* 0x002fea0003800000 */
[----:B------:R-:W0:Y:S01]  /*03a0*/  MUFU.SQRT R7, R8 ;  /* 0x0000000800077308 */ /* 0x000e220000002000 */
[----:B------:R-:W-:-:S05]  /*03b0*/  IMAD.WIDE R2, R0, 0x4, R4 ;  /* 0x0000000400027825 */ /* 0x000fca00078e0204 */
[----:B0-----:R-:W-:Y:S01]  /*03c0*/  STG.E desc[UR6][R2.64], R7 ;  /* 0x0000000702007986 */ /* 0x001fe2000c101906 */
[----:B------:R-:W-:Y:S05]  /*03d0*/  EXIT ;  /* 0x000000000000794d */ /* 0x000fea0003800000 */
.L_x_0:
[----:B------:R-:W-:-:S00]  /*03e0*/  BRA `(.L_x_0) ;  /* 0xfffffffc00fc7947 */ /* 0x000fc0000383ffff */
[----:B------:R-:W-:-:S00]  /*03f0*/  NOP ;  /* 0x0000000000007918 */ /* 0x000fc00000000000 */
        /* <DEDUP_REMOVED lines=8> */
.L_x_1:


//--------------------- .nv.global.init           --------------------------
	.section	.nv.global.init,"aw",@progbits
.nv.global.init:
	.type		_$_str,@object
	.size		_$_str,(_$_str_$_2 - _$_str)
_$_str:
        /*0000*/ 	.byte	0x5f, 0x5f, 0x43, 0x55, 0x44, 0x41, 0x5f, 0x46, 0x54, 0x5a, 0x00
	.type		_$_str_$_2,@object
	.size		_$_str_$_2,(.L_1 - _$_str_$_2)
_$_str_$_2:
        /*000b*/ 	.byte	0x5f, 0x5f, 0x43, 0x55, 0x44, 0x41, 0x5f, 0x50, 0x52, 0x45, 0x43, 0x5f, 0x53, 0x51, 0x52, 0x54
        /*001b*/ 	.byte	0x00
.L_1:


//--------------------- .nv.shared.triton_per_fused__weight_norm_interface_11 --------------------------
	.section	.nv.shared.triton_per_fused__weight_norm_interface_11,"aw",@nobits
	.sectionflags	@""
	.align	16
	.zero		1024


//--------------------- .nv.constant0.triton_per_fused__weight_norm_interface_11 --------------------------
	.section	.nv.constant0.triton_per_fused__weight_norm_interface_11,"a",@progbits
	.sectionflags	@""
	.align	4
.nv.constant0.triton_per_fused__weight_norm_interface_11:
	.zero		552
